	.headerflags	@"EF_CUDA_TEXMODE_UNIFIED EF_CUDA_64BIT_ADDRESS EF_CUDA_ACCELERATORS EF_CUDA_SM90 EF_CUDA_VIRTUAL_SM(EF_CUDA_SM90)"
	.elftype	@"ET_EXEC"


//--------------------- .nv.info                  --------------------------
	.section	.nv.info,"",@"SHT_CUDA_INFO"
	.align	4


	//----- nvinfo : EIATTR_REGCOUNT
	.align		4
        /*0000*/ 	.byte	0x04, 0x2f
        /*0002*/ 	.short	(.L_3 - .L_2)
	.align		4
.L_2:
        /*0004*/ 	.word	index@(triton_poi_fused_add_div_sqrt_16)
        /*0008*/ 	.word	0x00000010


	//----- nvinfo : EIATTR_MIN_STACK_SIZE
	.align		4
.L_3:
        /*000c*/ 	.byte	0x04, 0x12
        /*000e*/ 	.short	(.L_5 - .L_4)
	.align		4
.L_4:
        /*0010*/ 	.word	index@(triton_poi_fused_add_div_sqrt_16)
        /*0014*/ 	.word	0x00000000


	//----- nvinfo : EIATTR_FRAME_SIZE
	.align		4
.L_5:
        /*0018*/ 	.byte	0x04, 0x11
        /*001a*/ 	.short	(.L_7 - .L_6)
	.align		4
.L_6:
        /*001c*/ 	.word	index@(triton_poi_fused_add_div_sqrt_16)
        /*0020*/ 	.word	0x00000000


	//----- nvinfo : EIATTR_MIN_STACK_SIZE
	.align		4
.L_7:
        /*0024*/ 	.byte	0x04, 0x12
        /*0026*/ 	.short	(.L_9 - .L_8)
	.align		4
.L_8:
        /*0028*/ 	.word	index@(triton_poi_fused_add_div_sqrt_16)
        /*002c*/ 	.word	0x00000000
.L_9:


//--------------------- .nv.info.triton_poi_fused_add_div_sqrt_16 --------------------------
	.section	.nv.info.triton_poi_fused_add_div_sqrt_16,"",@"SHT_CUDA_INFO"
	.sectionflags	@""
	.align	4


	//----- nvinfo : EIATTR_CUDA_API_VERSION
	.align		4
        /*0000*/ 	.byte	0x04, 0x37
        /*0002*/ 	.short	(.L_11 - .L_10)
.L_10:
        /*0004*/ 	.word	0x0000007c


	//----- nvinfo : EIATTR_KPARAM_INFO
	.align		4
.L_11:
        /*0008*/ 	.byte	0x04, 0x17
        /*000a*/ 	.short	(.L_13 - .L_12)
.L_12:
        /*000c*/ 	.word	0x00000000
        /*0010*/ 	.short	0x0002
        /*0012*/ 	.short	0x0010
        /*0014*/ 	.byte	0x00, 0xf0, 0x11, 0x00


	//----- nvinfo : EIATTR_KPARAM_INFO
	.align		4
.L_13:
        /*0018*/ 	.byte	0x04, 0x17
        /*001a*/ 	.short	(.L_15 - .L_14)
.L_14:
        /*001c*/ 	.word	0x00000000
        /*0020*/ 	.short	0x0001
        /*0022*/ 	.short	0x0008
        /*0024*/ 	.byte	0x00, 0xf4, 0x21, 0x00


	//----- nvinfo : EIATTR_KPARAM_INFO
	.align		4
.L_15:
        /*0028*/ 	.byte	0x04, 0x17
        /*002a*/ 	.short	(.L_17 - .L_16)
.L_16:
        /*002c*/ 	.word	0x00000000
        /*0030*/ 	.short	0x0000
        /*0032*/ 	.short	0x0000
        /*0034*/ 	.byte	0x00, 0xf4, 0x21, 0x00


	//----- nvinfo : EIATTR_SPARSE_MMA_MASK
	.align		4
.L_17:
        /*0038*/ 	.byte	0x03, 0x50
        /*003a*/ 	.short	0x0000


	//----- nvinfo : EIATTR_MAXREG_COUNT
	.align		4
        /*003c*/ 	.byte	0x03, 0x1b
        /*003e*/ 	.short	0x00ff


	//----- nvinfo : EIATTR_EXIT_INSTR_OFFSETS
	.align		4
        /*0040*/ 	.byte	0x04, 0x1c
        /*0042*/ 	.short	(.L_19 - .L_18)


	//   ....[0]....
.L_18:
        /*0044*/ 	.word	0x000002f0


	//   ....[1]....
        /*0048*/ 	.word	0x00000310


	//----- nvinfo : EIATTR_REQNTID
	.align		4
.L_19:
        /*004c*/ 	.byte	0x04, 0x10
        /*004e*/ 	.short	(.L_21 - .L_20)
.L_20:
        /*0050*/ 	.word	0x00000100
        /*0054*/ 	.word	0x00000001
        /*0058*/ 	.word	0x00000001


	//----- nvinfo : EIATTR_CBANK_PARAM_SIZE
	.align		4
.L_21:
        /*005c*/ 	.byte	0x03, 0x19
        /*005e*/ 	.short	0x0014


	//----- nvinfo : EIATTR_PARAM_CBANK
	.align		4
        /*0060*/ 	.byte	0x04, 0x0a
        /*0062*/ 	.short	(.L_23 - .L_22)
	.align		4
.L_22:
        /*0064*/ 	.word	index@(.nv.constant0.triton_poi_fused_add_div_sqrt_16)
        /*0068*/ 	.short	0x0210
        /*006a*/ 	.short	0x0014


	//----- nvinfo : EIATTR_SW_WAR
	.align		4
.L_23:
        /*006c*/ 	.byte	0x04, 0x36
        /*006e*/ 	.short	(.L_25 - .L_24)
.L_24:
        /*0070*/ 	.word	0x00000008
.L_25:


//--------------------- .nv.callgraph             --------------------------
	.section	.nv.callgraph,"",@"SHT_CUDA_CALLGRAPH"
	.align	4
	.sectionentsize	8
	.align		4
        /*0000*/ 	.word	0x00000000
	.align		4
        /*0004*/ 	.word	0xffffffff
	.align		4
        /*0008*/ 	.word	0x00000000
	.align		4
        /*000c*/ 	.word	0xfffffffe
	.align		4
        /*0010*/ 	.word	0x00000000
	.align		4
        /*0014*/ 	.word	0xfffffffd
	.align		4
        /*0018*/ 	.word	0x00000000
	.align		4
        /*001c*/ 	.word	0xfffffffc


//--------------------- .nv.constant4             --------------------------
	.section	.nv.constant4,"a",@progbits
	.align	8
	.align		8
.nv.constant4:
        /*0000*/ 	.dword	_$_str
	.align		8
        /*0008*/ 	.dword	_$_str_$_2


//--------------------- .text.triton_poi_fused_add_div_sqrt_16 --------------------------
	.section	.text.triton_poi_fused_add_div_sqrt_16,"ax",@progbits
	.align	128
        .global         triton_poi_fused_add_div_sqrt_16
        .type           triton_poi_fused_add_div_sqrt_16,@function
        .size           triton_poi_fused_add_div_sqrt_16,(.L_x_1 - triton_poi_fused_add_div_sqrt_16)
        .other          triton_poi_fused_add_div_sqrt_16,@"STO_CUDA_ENTRY STV_DEFAULT"
triton_poi_fused_add_div_sqrt_16:
.text.triton_poi_fused_add_div_sqrt_16:
[----:B------:R-:W0:Y:S02]  /*0000*/  LDC R1, c[0x0][0x28] ;  /* 0x00000a00ff017b82 */ /* 0x000e240000000800 */
[----:B------:R-:W1:Y:S01]  /*0010*/  S2R R0, SR_TID.X ;  /* 0x0000000000007919 */ /* 0x000e620000002100 */
[----:B------:R-:W-:Y:S01]  /*0020*/  HFMA2.MMA R2, -RZ, RZ, 0, 0 ;  /* 0x00000000ff027435 */ /* 0x000fe200000001ff */
[----:B------:R-:W-:Y:S01]  /*0030*/  MOV R6, RZ ;  /* 0x000000ff00067202 */ /* 0x000fe20000000f00 */
[----:B------:R-:W2:Y:S01]  /*0040*/  LDC.64 R4, c[0x0][0x218] ;  /* 0x00008600ff047b82 */ /* 0x000ea20000000a00 */
[----:B------:R-:W3:Y:S01]  /*0050*/  S2R R3, SR_CTAID.X ;  /* 0x0000000000037919 */ /* 0x000ee20000002500 */
[----:B------:R-:W-:Y:S01]  /*0060*/  HFMA2.MMA R10, -RZ, RZ, 0, 0 ;  /* 0x00000000ff0a7435 */ /* 0x000fe200000001ff */
[----:B------:R-:W-:Y:S01]  /*0070*/  ULDC.64 UR4, c[0x0][0x208] ;  /* 0x0000820000047ab9 */ /* 0x000fe20000000a00 */
[----:B-1----:R-:W-:-:S04]  /*0080*/  SHF.L.U32 R0, R0, 0x1, RZ ;  /* 0x0000000100007819 */ /* 0x002fc800000006ff */
[----:B------:R-:W-:-:S04]  /*0090*/  LOP3.LUT R0, R0, 0x1fe, RZ, 0xc0, !PT ;  /* 0x000001fe00007812 */ /* 0x000fc800078ec0ff */
[----:B---3--:R-:W-:-:S04]  /*00a0*/  LEA R3, R3, R0, 0x9 ;  /* 0x0000000003037211 */ /* 0x008fc800078e48ff */
[----:B------:R-:W-:Y:S01]  /*00b0*/  IADD3 R7, R3, 0x1, RZ ;  /* 0x0000000103077810 */ /* 0x000fe20007ffe0ff */
[C---:B------:R-:W-:Y:S01]  /*00c0*/  IMAD.HI R0, R3.reuse, -0x6e5d4c3b, R2 ;  /* 0x91a2b3c503007827 */ /* 0x040fe200078e0202 */
[----:B------:R-:W-:-:S03]  /*00d0*/  ISETP.GE.AND P2, PT, R3, 0x1c200, PT ;  /* 0x0001c2000300780c */ /* 0x000fc60003f46270 */
[----:B------:R-:W-:Y:S01]  /*00e0*/  IMAD.HI R6, R7, -0x6e5d4c3b, R6 ;  /* 0x91a2b3c507067827 */ /* 0x000fe200078e0206 */
[----:B------:R-:W-:-:S04]  /*00f0*/  SHF.R.U32.HI R9, RZ, 0x1f, R0 ;  /* 0x0000001fff097819 */ /* 0x000fc80000011600 */
[----:B------:R-:W-:Y:S02]  /*0100*/  SHF.R.U32.HI R11, RZ, 0x1f, R6 ;  /* 0x0000001fff0b7819 */ /* 0x000fe40000011606 */
[----:B------:R-:W-:Y:S02]  /*0110*/  LEA.HI.SX32 R2, R0, R9, 0x19 ;  /* 0x0000000900027211 */ /* 0x000fe400078fcaff */
[----:B------:R-:W-:Y:S02]  /*0120*/  LEA.HI.SX32 R11, R6, R11, 0x19 ;  /* 0x0000000b060b7211 */ /* 0x000fe400078fcaff */
[----:B------:R-:W-:Y:S01]  /*0130*/  LEA.HI.SX32 R0, R0, R9, 0x12 ;  /* 0x0000000900007211 */ /* 0x000fe200078f92ff */
[----:B------:R-:W-:Y:S02]  /*0140*/  IMAD R2, R2, -0xe1, R3 ;  /* 0xffffff1f02027824 */ /* 0x000fe400078e0203 */
[----:B------:R-:W-:Y:S02]  /*0150*/  IMAD R11, R11, -0xe1, R7 ;  /* 0xffffff1f0b0b7824 */ /* 0x000fe400078e0207 */
[----:B------:R-:W-:-:S02]  /*0160*/  IMAD R9, R0, 0xe1, R2 ;  /* 0x000000e100097824 */ /* 0x000fc400078e0202 */
[----:B------:R-:W-:Y:S01]  /*0170*/  IMAD R11, R0, 0xe1, R11 ;  /* 0x000000e1000b7824 */ /* 0x000fe200078e020b */
[----:B------:R-:W-:Y:S01]  /*0180*/  MOV R0, RZ ;  /* 0x000000ff00007202 */ /* 0x000fe20000000f00 */
[--C-:B--2---:R-:W-:Y:S02]  /*0190*/  IMAD.WIDE R6, R9, 0x4, R4.reuse ;  /* 0x0000000409067825 */ /* 0x104fe400078e0204 */
[----:B------:R-:W1:Y:S02]  /*01a0*/  LDC.64 R8, c[0x0][0x210] ;  /* 0x00008400ff087b82 */ /* 0x000e640000000a00 */
[----:B------:R-:W-:Y:S01]  /*01b0*/  IMAD.WIDE R4, R11, 0x4, R4 ;  /* 0x000000040b047825 */ /* 0x000fe200078e0204 */
[----:B------:R-:W2:Y:S04]  /*01c0*/  @!P2 LDG.E.EL R10, desc[UR4][R6.64] ;  /* 0x00000004060aa981 */ /* 0x000ea8000c2e1900 */
[----:B------:R-:W3:Y:S01]  /*01d0*/  @!P2 LDG.E.EL R0, desc[UR4][R4.64] ;  /* 0x000000040400a981 */ /* 0x000ee2000c2e1900 */
[----:B------:R-:W-:Y:S01]  /*01e0*/  CS2R R12, SRZ ;  /* 0x00000000000c7805 */ /* 0x000fe2000001ff00 */
[----:B-1----:R-:W-:-:S05]  /*01f0*/  IMAD.WIDE R2, R3, 0x4, R8 ;  /* 0x0000000403027825 */ /* 0x002fca00078e0208 */
[----:B------:R-:W4:Y:S01]  /*0200*/  @!P2 LDG.E.64 R12, desc[UR4][R2.64] ;  /* 0x00000004020ca981 */ /* 0x000f22000c1e1b00 */
[----:B--2---:R-:W1:Y:S08]  /*0210*/  MUFU.SQRT R10, R10 ;  /* 0x0000000a000a7308 */ /* 0x004e700000002000 */
[----:B---3--:R-:W2:Y:S01]  /*0220*/  MUFU.SQRT R0, R0 ;  /* 0x0000000000007308 */ /* 0x008ea20000002000 */
[----:B-1----:R-:W-:-:S05]  /*0230*/  FADD R8, R10, 1.00000001335143196e-10 ;  /* 0x2edbe6ff0a087421 */ /* 0x002fca0000000000 */
[----:B------:R-:W-:Y:S01]  /*0240*/  FSETP.GT.AND P0, PT, R8, 8.50705917302346158658e+37, PT ;  /* 0x7e8000000800780b */ /* 0x000fe20003f04000 */
[----:B--2---:R-:W-:-:S05]  /*0250*/  FADD R6, R0, 1.00000001335143196e-10 ;  /* 0x2edbe6ff00067421 */ /* 0x004fca0000000000 */
[----:B------:R-:W-:-:S07]  /*0260*/  FSETP.GT.AND P1, PT, R6, 8.50705917302346158658e+37, PT ;  /* 0x7e8000000600780b */ /* 0x000fce0003f24000 */
[----:B------:R-:W-:Y:S01]  /*0270*/  @P0 FMUL R8, R8, 0.25 ;  /* 0x3e80000008080820 */ /* 0x000fe20000400000 */
[----:B----4-:R-:W-:-:S03]  /*0280*/  @P0 FMUL R12, R12, 0.25 ;  /* 0x3e8000000c0c0820 */ /* 0x010fc60000400000 */
[----:B------:R-:W1:Y:S02]  /*0290*/  MUFU.RCP R5, R8 ;  /* 0x0000000800057308 */ /* 0x000e640000001000 */
[----:B------:R-:W-:Y:S01]  /*02a0*/  @P1 FMUL R6, R6, 0.25 ;  /* 0x3e80000006061820 */ /* 0x000fe20000400000 */
[----:B------:R-:W-:-:S05]  /*02b0*/  @P1 FMUL R13, R13, 0.25 ;  /* 0x3e8000000d0d1820 */ /* 0x000fca0000400000 */
[----:B------:R-:W2:Y:S01]  /*02c0*/  MUFU.RCP R6, R6 ;  /* 0x0000000600067308 */ /* 0x000ea20000001000 */
[----:B-1----:R-:W-:Y:S01]  /*02d0*/  FMUL R12, R5, R12 ;  /* 0x0000000c050c7220 */ /* 0x002fe20000400000 */
[----:B--2---:R-:W-:Y:S01]  /*02e0*/  FMUL R13, R6, R13 ;  /* 0x0000000d060d7220 */ /* 0x004fe20000400000 */
[----:B------:R-:W-:Y:S06]  /*02f0*/  @P2 EXIT ;  /* 0x000000000000294d */ /* 0x000fec0003800000 */
[----:B------:R-:W-:Y:S01]  /*0300*/  STG.E.64 desc[UR4][R2.64], R12 ;  /* 0x0000000c02007986 */ /* 0x000fe2000c101b04 */
[----:B------:R-:W-:Y:S05]  /*0310*/  EXIT ;  /* 0x000000000000794d */ /* 0x000fea0003800000 */
.L_x_0:
[----:B------:R-:W-:-:S00]  /*0320*/  BRA `(.L_x_0) ;  /* 0xfffffffc00fc7947 */ /* 0x000fc0000383ffff */
[----:B------:R-:W-:-:S00]  /*0330*/  NOP ;  /* 0x0000000000007918 */ /* 0x000fc00000000000 */
        /* <DEDUP_REMOVED lines=12> */
.L_x_1:


//--------------------- .nv.global.init           --------------------------
	.section	.nv.global.init,"aw",@progbits
.nv.global.init:
	.type		_$_str,@object
	.size		_$_str,(_$_str_$_2 - _$_str)
_$_str:
        /*0000*/ 	.byte	0x5f, 0x5f, 0x43, 0x55, 0x44, 0x41, 0x5f, 0x46, 0x54, 0x5a, 0x00
	.type		_$_str_$_2,@object
	.size		_$_str_$_2,(.L_1 - _$_str_$_2)
_$_str_$_2:
        /*000b*/ 	.byte	0x5f, 0x5f, 0x43, 0x55, 0x44, 0x41, 0x5f, 0x50, 0x52, 0x45, 0x43, 0x5f, 0x53, 0x51, 0x52, 0x54
        /*001b*/ 	.byte	0x00
.L_1:


//--------------------- .nv.constant0.triton_poi_fused_add_div_sqrt_16 --------------------------
	.section	.nv.constant0.triton_poi_fused_add_div_sqrt_16,"a",@progbits
	.sectionflags	@""
	.align	4
.nv.constant0.triton_poi_fused_add_div_sqrt_16:
	.zero		548
